//
// Generated by NVIDIA NVVM Compiler
//
// Compiler Build ID: CL-36424714
// Cuda compilation tools, release 13.0, V13.0.88
// Based on NVVM 20.0.0
//

.version 9.0
.target sm_100
.address_size 64

	// .globl	_Z25ConvertFloatDataToIntDataPsPff

.visible .entry _Z25ConvertFloatDataToIntDataPsPff(
	.param .u64 .ptr .align 1 _Z25ConvertFloatDataToIntDataPsPff_param_0,
	.param .u64 .ptr .align 1 _Z25ConvertFloatDataToIntDataPsPff_param_1,
	.param .f32 _Z25ConvertFloatDataToIntDataPsPff_param_2
)
{
	.reg .b32 	%r<6>;
	.reg .b32 	%f<5>;
	.reg .b64 	%rd<9>;

	ld.param.u64 	%rd1, [_Z25ConvertFloatDataToIntDataPsPff_param_0];
	ld.param.u64 	%rd2, [_Z25ConvertFloatDataToIntDataPsPff_param_1];
	ld.param.f32 	%f1, [_Z25ConvertFloatDataToIntDataPsPff_param_2];
	cvta.to.global.u64 	%rd3, %rd1;
	cvta.to.global.u64 	%rd4, %rd2;
	mov.u32 	%r1, %ctaid.x;
	mov.u32 	%r2, %ntid.x;
	mov.u32 	%r3, %tid.x;
	mad.lo.s32 	%r4, %r1, %r2, %r3;
	mul.wide.s32 	%rd5, %r4, 4;
	add.s64 	%rd6, %rd4, %rd5;
	ld.global.f32 	%f2, [%rd6];
	div.rn.f32 	%f3, %f2, %f1;
	mul.f32 	%f4, %f3, 0f46FFFE00;
	cvt.rzi.s32.f32 	%r5, %f4;
	mul.wide.s32 	%rd7, %r4, 2;
	add.s64 	%rd8, %rd3, %rd7;
	st.global.u16 	[%rd8], %r5;
	ret;

}


// ===== COMPILED SASS (sm_100) =====

	.target	sm_100

	.elftype	@"ET_EXEC"


//--------------------- .note.nv.tkinfo           --------------------------
	.section	.note.nv.tkinfo,"",@"SHT_NOTE"
	.sectionflags	@"SHF_NOTE_NV_TKINFO"
	.tkinfo
        /*0018*/ 	.word	0x00000002
        /*0030*/ 	.string	""
        /*0030*/ 	.string	"ptxas"
        /*0030*/ 	.string	"Cuda compilation tools, release 13.0, V13.0.88"
        /*0030*/ 	.string	"Build cuda_13.0.r13.0/compiler.36424714_0"
        /*0030*/ 	.string	"-arch sm_100 -m 64 "



//--------------------- .note.nv.cuinfo           --------------------------
	.section	.note.nv.cuinfo,"",@"SHT_NOTE"
	.sectionflags	@"SHF_NOTE_NV_CUINFO"
        /*0018*/ 	.short	0x0002
        /*001a*/ 	.short	0x0064
        /*001c*/ 	.short	0x0082
	.zero		2


//--------------------- .nv.info                  --------------------------
	.section	.nv.info,"",@"SHT_CUDA_INFO"
	.align	4


	//----- nvinfo : EIATTR_REGCOUNT
	.align		4
        /*0000*/ 	.byte	0x04, 0x2f
        /*0002*/ 	.short	(.L_1 - .L_0)
	.align		4
.L_0:
        /*0004*/ 	.word	index@(_Z25ConvertFloatDataToIntDataPsPff)
        /*0008*/ 	.word	0x00000010


	//----- nvinfo : EIATTR_FRAME_SIZE
	.align		4
.L_1:
        /*000c*/ 	.byte	0x04, 0x11
        /*000e*/ 	.short	(.L_3 - .L_2)
	.align		4
.L_2:
        /*0010*/ 	.word	index@($__internal_0_$__cuda_sm3x_div_rn_noftz_f32_slowpath)
        /*0014*/ 	.word	0x00000000


	//----- nvinfo : EIATTR_FRAME_SIZE
	.align		4
.L_3:
        /*0018*/ 	.byte	0x04, 0x11
        /*001a*/ 	.short	(.L_5 - .L_4)
	.align		4
.L_4:
        /*001c*/ 	.word	index@(_Z25ConvertFloatDataToIntDataPsPff)
        /*0020*/ 	.word	0x00000000


	//----- nvinfo : EIATTR_MIN_STACK_SIZE
	.align		4
.L_5:
        /*0024*/ 	.byte	0x04, 0x12
        /*0026*/ 	.short	(.L_7 - .L_6)
	.align		4
.L_6:
        /*0028*/ 	.word	index@(_Z25ConvertFloatDataToIntDataPsPff)
        /*002c*/ 	.word	0x00000000
.L_7:


//--------------------- .nv.compat                --------------------------
	.section	.nv.compat,"",@"SHT_CUDA_COMPAT_INFO"
	.align	4
        /*0000*/ 	.byte	0x02, 0x09, 0x00, 0x00, 0x02, 0x02, 0x01, 0x00, 0x02, 0x05, 0x05, 0x00, 0x03, 0x07, 0x01, 0x01
        /*0010*/ 	.byte	0x02, 0x03, 0x00, 0x00, 0x02, 0x06, 0x01, 0x00, 0x04, 0x0b, 0x08, 0x00, 0x01, 0x00, 0x00, 0x00
        /*0020*/ 	.byte	0x00, 0x00, 0x00, 0x00


//--------------------- .nv.info._Z25ConvertFloatDataToIntDataPsPff --------------------------
	.section	.nv.info._Z25ConvertFloatDataToIntDataPsPff,"",@"SHT_CUDA_INFO"
	.sectionflags	@""
	.align	4


	//----- nvinfo : EIATTR_CUDA_API_VERSION
	.align		4
        /*0000*/ 	.byte	0x04, 0x37
        /*0002*/ 	.short	(.L_9 - .L_8)
.L_8:
        /*0004*/ 	.word	0x00000082


	//----- nvinfo : EIATTR_KPARAM_INFO
	.align		4
.L_9:
        /*0008*/ 	.byte	0x04, 0x17
        /*000a*/ 	.short	(.L_11 - .L_10)
.L_10:
        /*000c*/ 	.word	0x00000000
        /*0010*/ 	.short	0x0002
        /*0012*/ 	.short	0x0010
        /*0014*/ 	.byte	0x00, 0xf0, 0x11, 0x00


	//----- nvinfo : EIATTR_KPARAM_INFO
	.align		4
.L_11:
        /*0018*/ 	.byte	0x04, 0x17
        /*001a*/ 	.short	(.L_13 - .L_12)
.L_12:
        /*001c*/ 	.word	0x00000000
        /*0020*/ 	.short	0x0001
        /*0022*/ 	.short	0x0008
        /*0024*/ 	.byte	0x00, 0xf5, 0x21, 0x00


	//----- nvinfo : EIATTR_KPARAM_INFO
	.align		4
.L_13:
        /*0028*/ 	.byte	0x04, 0x17
        /*002a*/ 	.short	(.L_15 - .L_14)
.L_14:
        /*002c*/ 	.word	0x00000000
        /*0030*/ 	.short	0x0000
        /*0032*/ 	.short	0x0000
        /*0034*/ 	.byte	0x00, 0xf5, 0x21, 0x00


	//----- nvinfo : EIATTR_SPARSE_MMA_MASK
	.align		4
.L_15:
        /*0038*/ 	.byte	0x03, 0x50
        /*003a*/ 	.short	0x0000


	//----- nvinfo : EIATTR_MAXREG_COUNT
	.align		4
        /*003c*/ 	.byte	0x03, 0x1b
        /*003e*/ 	.short	0x00ff


	//----- nvinfo : EIATTR_MERCURY_ISA_VERSION
	.align		4
        /*0040*/ 	.byte	0x03, 0x5f
        /*0042*/ 	.short	0x0101


	//----- nvinfo : EIATTR_VRC_CTA_INIT_COUNT
	.align		4
        /*0044*/ 	.byte	0x02, 0x4a
	.zero		1
	.zero		1


	//----- nvinfo : EIATTR_EXIT_INSTR_OFFSETS
	.align		4
        /*0048*/ 	.byte	0x04, 0x1c
        /*004a*/ 	.short	(.L_17 - .L_16)


	//   ....[0]....
.L_16:
        /*004c*/ 	.word	0x000001c0


	//----- nvinfo : EIATTR_CRS_STACK_SIZE
	.align		4
.L_17:
        /*0050*/ 	.byte	0x04, 0x1e
        /*0052*/ 	.short	(.L_19 - .L_18)
.L_18:
        /*0054*/ 	.word	0x00000000


	//----- nvinfo : EIATTR_CBANK_PARAM_SIZE
	.align		4
.L_19:
        /*0058*/ 	.byte	0x03, 0x19
        /*005a*/ 	.short	0x0014


	//----- nvinfo : EIATTR_PARAM_CBANK
	.align		4
        /*005c*/ 	.byte	0x04, 0x0a
        /*005e*/ 	.short	(.L_21 - .L_20)
	.align		4
.L_20:
        /*0060*/ 	.word	index@(.nv.constant0._Z25ConvertFloatDataToIntDataPsPff)
        /*0064*/ 	.short	0x0380
        /*0066*/ 	.short	0x0014


	//----- nvinfo : EIATTR_SW_WAR
	.align		4
.L_21:
        /*0068*/ 	.byte	0x04, 0x36
        /*006a*/ 	.short	(.L_23 - .L_22)
.L_22:
        /*006c*/ 	.word	0x00000008
.L_23:


//--------------------- .nv.callgraph             --------------------------
	.section	.nv.callgraph,"",@"SHT_CUDA_CALLGRAPH"
	.align	4
	.sectionentsize	8
	.align		4
        /*0000*/ 	.word	0x00000000
	.align		4
        /*0004*/ 	.word	0xffffffff
	.align		4
        /*0008*/ 	.word	0x00000000
	.align		4
        /*000c*/ 	.word	0xfffffffe
	.align		4
        /*0010*/ 	.word	0x00000000
	.align		4
        /*0014*/ 	.word	0xfffffffd
	.align		4
        /*0018*/ 	.word	0x00000000
	.align		4
        /*001c*/ 	.word	0xfffffffc


//--------------------- .text._Z25ConvertFloatDataToIntDataPsPff --------------------------
	.section	.text._Z25ConvertFloatDataToIntDataPsPff,"ax",@progbits
	.align	128
        .global         _Z25ConvertFloatDataToIntDataPsPff
        .type           _Z25ConvertFloatDataToIntDataPsPff,@function
        .size           _Z25ConvertFloatDataToIntDataPsPff,(.L_x_14 - _Z25ConvertFloatDataToIntDataPsPff)
        .other          _Z25ConvertFloatDataToIntDataPsPff,@"STO_CUDA_ENTRY STV_DEFAULT"
_Z25ConvertFloatDataToIntDataPsPff:
.text._Z25ConvertFloatDataToIntDataPsPff:
[----:B------:R-:W-:Y:S01]  /*0000*/  LDC R1, c[0x0][0x37c] ;  /* 0x0000df00ff017b82 */ /* 0x000fe20000000800 */
[----:B------:R-:W0:Y:S07]  /*0010*/  S2R R3, SR_TID.X ;  /* 0x0000000000037919 */ /* 0x000e2e0000002100 */
[----:B------:R-:W0:Y:S01]  /*0020*/  S2UR UR6, SR_CTAID.X ;  /* 0x00000000000679c3 */ /* 0x000e220000002500 */
[----:B------:R-:W1:Y:S07]  /*0030*/  LDCU.64 UR4, c[0x0][0x358] ;  /* 0x00006b00ff0477ac */ /* 0x000e6e0008000a00 */
[----:B------:R-:W0:Y:S08]  /*0040*/  LDC R2, c[0x0][0x360] ;  /* 0x0000d800ff027b82 */ /* 0x000e300000000800 */
[----:B------:R-:W2:Y:S08]  /*0050*/  LDC.64 R4, c[0x0][0x388] ;  /* 0x0000e200ff047b82 */ /* 0x000eb00000000a00 */
[----:B------:R-:W3:Y:S01]  /*0060*/  LDC R9, c[0x0][0x390] ;  /* 0x0000e400ff097b82 */ /* 0x000ee20000000800 */
[----:B0-----:R-:W-:-:S04]  /*0070*/  IMAD R2, R2, UR6, R3 ;  /* 0x0000000602027c24 */ /* 0x001fc8000f8e0203 */
[----:B--2---:R-:W-:-:S05]  /*0080*/  IMAD.WIDE R4, R2, 0x4, R4 ;  /* 0x0000000402047825 */ /* 0x004fca00078e0204 */
[----:B-1----:R-:W2:Y:S01]  /*0090*/  LDG.E R0, desc[UR4][R4.64] ;  /* 0x0000000404007981 */ /* 0x002ea2000c1e1900 */
[----:B------:R-:W-:Y:S01]  /*00a0*/  BSSY.RECONVERGENT B0, `(.L_x_0) ;  /* 0x000000c000007945 */ /* 0x000fe20003800200 */
[----:B---3--:R-:W0:Y:S02]  /*00b0*/  MUFU.RCP R3, R9 ;  /* 0x0000000900037308 */ /* 0x008e240000001000 */
[----:B0-----:R-:W-:-:S04]  /*00c0*/  FFMA R6, R3, -R9, 1 ;  /* 0x3f80000003067423 */ /* 0x001fc80000000809 */
[----:B------:R-:W-:Y:S02]  /*00d0*/  FFMA R3, R3, R6, R3 ;  /* 0x0000000603037223 */ /* 0x000fe40000000003 */
[----:B--2---:R-:W0:Y:S02]  /*00e0*/  FCHK P0, R0, R9 ;  /* 0x0000000900007302 */ /* 0x004e240000000000 */
[----:B------:R-:W-:-:S04]  /*00f0*/  FFMA R6, R0, R3, RZ ;  /* 0x0000000300067223 */ /* 0x000fc800000000ff */
[----:B------:R-:W-:-:S04]  /*0100*/  FFMA R7, R6, -R9, R0 ;  /* 0x8000000906077223 */ /* 0x000fc80000000000 */
[----:B------:R-:W-:Y:S01]  /*0110*/  FFMA R3, R3, R7, R6 ;  /* 0x0000000703037223 */ /* 0x000fe20000000006 */
[----:B0-----:R-:W-:Y:S06]  /*0120*/  @!P0 BRA `(.L_x_1) ;  /* 0x00000000000c8947 */ /* 0x001fec0003800000 */
[----:B------:R-:W-:-:S07]  /*0130*/  MOV R4, 0x150 ;  /* 0x0000015000047802 */ /* 0x000fce0000000f00 */
[----:B------:R-:W-:Y:S05]  /*0140*/  CALL.REL.NOINC `($__internal_0_$__cuda_sm3x_div_rn_noftz_f32_slowpath) ;  /* 0x0000000000207944 */ /* 0x000fea0003c00000 */
[----:B------:R-:W-:-:S07]  /*0150*/  IMAD.MOV.U32 R3, RZ, RZ, R0 ;  /* 0x000000ffff037224 */ /* 0x000fce00078e0000 */
.L_x_1:
[----:B------:R-:W-:Y:S05]  /*0160*/  BSYNC.RECONVERGENT B0 ;  /* 0x0000000000007941 */ /* 0x000fea0003800200 */
.L_x_0:
[----:B------:R-:W0:Y:S01]  /*0170*/  LDC.64 R4, c[0x0][0x380] ;  /* 0x0000e000ff047b82 */ /* 0x000e220000000a00 */
[----:B------:R-:W-:-:S04]  /*0180*/  FMUL R0, R3, 32767 ;  /* 0x46fffe0003007820 */ /* 0x000fc80000400000 */
[----:B------:R-:W1:Y:S01]  /*0190*/  F2I.TRUNC.NTZ R7, R0 ;  /* 0x0000000000077305 */ /* 0x000e62000020f100 */
[----:B0-----:R-:W-:-:S05]  /*01a0*/  IMAD.WIDE R2, R2, 0x2, R4 ;  /* 0x0000000202027825 */ /* 0x001fca00078e0204 */
[----:B-1----:R-:W-:Y:S01]  /*01b0*/  STG.E.U16 desc[UR4][R2.64], R7 ;  /* 0x0000000702007986 */ /* 0x002fe2000c101504 */
[----:B------:R-:W-:Y:S05]  /*01c0*/  EXIT ;  /* 0x000000000000794d */ /* 0x000fea0003800000 */
        .weak           $__internal_0_$__cuda_sm3x_div_rn_noftz_f32_slowpath
        .type           $__internal_0_$__cuda_sm3x_div_rn_noftz_f32_slowpath,@function
        .size           $__internal_0_$__cuda_sm3x_div_rn_noftz_f32_slowpath,(.L_x_14 - $__internal_0_$__cuda_sm3x_div_rn_noftz_f32_slowpath)
$__internal_0_$__cuda_sm3x_div_rn_noftz_f32_slowpath:
[----:B------:R-:W0:Y:S01]  /*01d0*/  LDC R3, c[0x0][0x390] ;  /* 0x0000e400ff037b82 */ /* 0x000e220000000800 */
[--C-:B------:R-:W-:Y:S01]  /*01e0*/  SHF.R.U32.HI R5, RZ, 0x17, R0.reuse ;  /* 0x00000017ff057819 */ /* 0x100fe20000011600 */
[----:B------:R-:W1:Y:S01]  /*01f0*/  LDCU UR6, c[0x0][0x390] ;  /* 0x00007200ff0677ac */ /* 0x000e620008000800 */
[----:B------:R-:W-:Y:S01]  /*0200*/  BSSY.RECONVERGENT B1, `(.L_x_2) ;  /* 0x0000064000017945 */ /* 0x000fe20003800200 */
[----:B------:R-:W-:Y:S01]  /*0210*/  IMAD.MOV.U32 R7, RZ, RZ, R0 ;  /* 0x000000ffff077224 */ /* 0x000fe200078e0000 */
[----:B------:R-:W-:-:S05]  /*0220*/  LOP3.LUT R5, R5, 0xff, RZ, 0xc0, !PT ;  /* 0x000000ff05057812 */ /* 0x000fca00078ec0ff */
[----:B------:R-:W-:Y:S02]  /*0230*/  VIADD R10, R5, 0xffffffff ;  /* 0xffffffff050a7836 */ /* 0x000fe40000000000 */
[----:B-1----:R-:W-:Y:S01]  /*0240*/  IMAD.U32 R8, RZ, RZ, UR6 ;  /* 0x00000006ff087e24 */ /* 0x002fe2000f8e00ff */
[----:B0-----:R-:W-:-:S04]  /*0250*/  SHF.R.U32.HI R6, RZ, 0x17, R3 ;  /* 0x00000017ff067819 */ /* 0x001fc80000011603 */
[----:B------:R-:W-:-:S05]  /*0260*/  LOP3.LUT R6, R6, 0xff, RZ, 0xc0, !PT ;  /* 0x000000ff06067812 */ /* 0x000fca00078ec0ff */
[----:B------:R-:W-:-:S05]  /*0270*/  VIADD R11, R6, 0xffffffff ;  /* 0xffffffff060b7836 */ /* 0x000fca0000000000 */
[----:B------:R-:W-:-:S04]  /*0280*/  ISETP.GT.U32.AND P0, PT, R11, 0xfd, PT ;  /* 0x000000fd0b00780c */ /* 0x000fc80003f04070 */
[----:B------:R-:W-:-:S13]  /*0290*/  ISETP.GT.U32.OR P0, PT, R10, 0xfd, P0 ;  /* 0x000000fd0a00780c */ /* 0x000fda0000704470 */
[----:B------:R-:W-:Y:S01]  /*02a0*/  @!P0 IMAD.MOV.U32 R9, RZ, RZ, RZ ;  /* 0x000000ffff098224 */ /* 0x000fe200078e00ff */
[----:B------:R-:W-:Y:S06]  /*02b0*/  @!P0 BRA `(.L_x_3) ;  /* 0x00000000005c8947 */ /* 0x000fec0003800000 */
[----:B------:R-:W-:Y:S02]  /*02c0*/  FSETP.GTU.FTZ.AND P1, PT, |R3|, +INF , PT ;  /* 0x7f8000000300780b */ /* 0x000fe40003f3c200 */
[----:B------:R-:W-:-:S04]  /*02d0*/  FSETP.GTU.FTZ.AND P0, PT, |R0|, +INF , PT ;  /* 0x7f8000000000780b */ /* 0x000fc80003f1c200 */
[----:B------:R-:W-:-:S13]  /*02e0*/  PLOP3.LUT P0, PT, P0, P1, PT, 0xf8, 0x8f ;  /* 0x00000000008f781c */ /* 0x000fda0000703f70 */
[----:B------:R-:W-:Y:S05]  /*02f0*/  @P0 BRA `(.L_x_4) ;  /* 0x00000004004c0947 */ /* 0x000fea0003800000 */
[----:B------:R-:W-:-:S13]  /*0300*/  LOP3.LUT P0, RZ, R8, 0x7fffffff, R7, 0xc8, !PT ;  /* 0x7fffffff08ff7812 */ /* 0x000fda000780c807 */
[----:B------:R-:W-:Y:S05]  /*0310*/  @!P0 BRA `(.L_x_5) ;  /* 0x00000004003c8947 */ /* 0x000fea0003800000 */
[C---:B------:R-:W-:Y:S02]  /*0320*/  FSETP.NEU.FTZ.AND P2, PT, |R0|.reuse, +INF , PT ;  /* 0x7f8000000000780b */ /* 0x040fe40003f5d200 */
[----:B------:R-:W-:Y:S02]  /*0330*/  FSETP.NEU.FTZ.AND P1, PT, |R3|, +INF , PT ;  /* 0x7f8000000300780b */ /* 0x000fe40003f3d200 */
[----:B------:R-:W-:-:S11]  /*0340*/  FSETP.NEU.FTZ.AND P0, PT, |R0|, +INF , PT ;  /* 0x7f8000000000780b */ /* 0x000fd60003f1d200 */
[----:B------:R-:W-:Y:S05]  /*0350*/  @!P1 BRA !P2, `(.L_x_5) ;  /* 0x00000004002c9947 */ /* 0x000fea0005000000 */
[----:B------:R-:W-:-:S04]  /*0360*/  LOP3.LUT P2, RZ, R7, 0x7fffffff, RZ, 0xc0, !PT ;  /* 0x7fffffff07ff7812 */ /* 0x000fc8000784c0ff */
[----:B------:R-:W-:-:S13]  /*0370*/  PLOP3.LUT P1, PT, P1, P2, PT, 0x2f, 0xf2 ;  /* 0x0000000000f2781c */ /* 0x000fda0000f24577 */
[----:B------:R-:W-:Y:S05]  /*0380*/  @P1 BRA `(.L_x_6) ;  /* 0x0000000400181947 */ /* 0x000fea0003800000 */
[----:B------:R-:W-:-:S04]  /*0390*/  LOP3.LUT P1, RZ, R8, 0x7fffffff, RZ, 0xc0, !PT ;  /* 0x7fffffff08ff7812 */ /* 0x000fc8000782c0ff */
[----:B------:R-:W-:-:S13]  /*03a0*/  PLOP3.LUT P0, PT, P0, P1, PT, 0x2f, 0xf2 ;  /* 0x0000000000f2781c */ /* 0x000fda0000702577 */
[----:B------:R-:W-:Y:S05]  /*03b0*/  @P0 BRA `(.L_x_7) ;  /* 0x0000000400000947 */ /* 0x000fea0003800000 */
[----:B------:R-:W-:Y:S02]  /*03c0*/  ISETP.GE.AND P0, PT, R10, RZ, PT ;  /* 0x000000ff0a00720c */ /* 0x000fe40003f06270 */
[----:B------:R-:W-:-:S11]  /*03d0*/  ISETP.GE.AND P1, PT, R11, RZ, PT ;  /* 0x000000ff0b00720c */ /* 0x000fd60003f26270 */
[----:B------:R-:W-:Y:S02]  /*03e0*/  @P0 IMAD.MOV.U32 R9, RZ, RZ, RZ ;  /* 0x000000ffff090224 */ /* 0x000fe400078e00ff */
[----:B------:R-:W-:Y:S01]  /*03f0*/  @!P0 FFMA R7, R0, 1.84467440737095516160e+19, RZ ;  /* 0x5f80000000078823 */ /* 0x000fe200000000ff */
[----:B------:R-:W-:Y:S02]  /*0400*/  @!P0 IMAD.MOV.U32 R9, RZ, RZ, -0x40 ;  /* 0xffffffc0ff098424 */ /* 0x000fe400078e00ff */
[----:B------:R-:W-:Y:S02]  /*0410*/  @!P1 FFMA R8, R3, 1.84467440737095516160e+19, RZ ;  /* 0x5f80000003089823 */ /* 0x000fe400000000ff */
[----:B------:R-:W-:-:S07]  /*0420*/  @!P1 VIADD R9, R9, 0x40 ;  /* 0x0000004009099836 */ /* 0x000fce0000000000 */
.L_x_3:
[----:B------:R-:W-:Y:S01]  /*0430*/  LEA R3, R6, 0xc0800000, 0x17 ;  /* 0xc080000006037811 */ /* 0x000fe200078eb8ff */
[----:B------:R-:W-:Y:S01]  /*0440*/  VIADD R5, R5, 0xffffff81 ;  /* 0xffffff8105057836 */ /* 0x000fe20000000000 */
[----:B------:R-:W-:Y:S03]  /*0450*/  BSSY.RECONVERGENT B2, `(.L_x_8) ;  /* 0x0000035000027945 */ /* 0x000fe60003800200 */
[----:B------:R-:W-:Y:S01]  /*0460*/  IMAD.IADD R3, R8, 0x1, -R3 ;  /* 0x0000000108037824 */ /* 0x000fe200078e0a03 */
[C---:B------:R-:W-:Y:S01]  /*0470*/  IADD3 R6, PT, PT, R5.reuse, 0x7f, -R6 ;  /* 0x0000007f05067810 */ /* 0x040fe20007ffe806 */
[----:B------:R-:W-:Y:S02]  /*0480*/  IMAD R0, R5, -0x800000, R7 ;  /* 0xff80000005007824 */ /* 0x000fe400078e0207 */
[----:B------:R-:W0:Y:S01]  /*0490*/  MUFU.RCP R8, R3 ;  /* 0x0000000300087308 */ /* 0x000e220000001000 */
[----:B------:R-:W-:Y:S01]  /*04a0*/  FADD.FTZ R11, -R3, -RZ ;  /* 0x800000ff030b7221 */ /* 0x000fe20000010100 */
[----:B------:R-:W-:-:S03]  /*04b0*/  IMAD.IADD R6, R6, 0x1, R9 ;  /* 0x0000000106067824 */ /* 0x000fc600078e0209 */
[----:B0-----:R-:W-:-:S04]  /*04c0*/  FFMA R13, R8, R11, 1 ;  /* 0x3f800000080d7423 */ /* 0x001fc8000000000b */
[----:B------:R-:W-:-:S04]  /*04d0*/  FFMA R10, R8, R13, R8 ;  /* 0x0000000d080a7223 */ /* 0x000fc80000000008 */
[----:B------:R-:W-:-:S04]  /*04e0*/  FFMA R7, R0, R10, RZ ;  /* 0x0000000a00077223 */ /* 0x000fc800000000ff */
[----:B------:R-:W-:-:S04]  /*04f0*/  FFMA R8, R11, R7, R0 ;  /* 0x000000070b087223 */ /* 0x000fc80000000000 */
[----:B------:R-:W-:-:S04]  /*0500*/  FFMA R7, R10, R8, R7 ;  /* 0x000000080a077223 */ /* 0x000fc80000000007 */
[----:B------:R-:W-:-:S04]  /*0510*/  FFMA R8, R11, R7, R0 ;  /* 0x000000070b087223 */ /* 0x000fc80000000000 */
[----:B------:R-:W-:-:S05]  /*0520*/  FFMA R0, R10, R8, R7 ;  /* 0x000000080a007223 */ /* 0x000fca0000000007 */
[----:B------:R-:W-:-:S04]  /*0530*/  SHF.R.U32.HI R3, RZ, 0x17, R0 ;  /* 0x00000017ff037819 */ /* 0x000fc80000011600 */
[----:B------:R-:W-:-:S05]  /*0540*/  LOP3.LUT R3, R3, 0xff, RZ, 0xc0, !PT ;  /* 0x000000ff03037812 */ /* 0x000fca00078ec0ff */
[----:B------:R-:W-:-:S04]  /*0550*/  IMAD.IADD R9, R3, 0x1, R6 ;  /* 0x0000000103097824 */ /* 0x000fc800078e0206 */
[----:B------:R-:W-:-:S05]  /*0560*/  VIADD R3, R9, 0xffffffff ;  /* 0xffffffff09037836 */ /* 0x000fca0000000000 */
[----:B------:R-:W-:-:S13]  /*0570*/  ISETP.GE.U32.AND P0, PT, R3, 0xfe, PT ;  /* 0x000000fe0300780c */ /* 0x000fda0003f06070 */
[----:B------:R-:W-:Y:S05]  /*0580*/  @!P0 BRA `(.L_x_9) ;  /* 0x0000000000808947 */ /* 0x000fea0003800000 */
[----:B------:R-:W-:-:S13]  /*0590*/  ISETP.GT.AND P0, PT, R9, 0xfe, PT ;  /* 0x000000fe0900780c */ /* 0x000fda0003f04270 */
[----:B------:R-:W-:Y:S05]  /*05a0*/  @P0 BRA `(.L_x_10) ;  /* 0x00000000006c0947 */ /* 0x000fea0003800000 */
[----:B------:R-:W-:-:S13]  /*05b0*/  ISETP.GE.AND P0, PT, R9, 0x1, PT ;  /* 0x000000010900780c */ /* 0x000fda0003f06270 */
[----:B------:R-:W-:Y:S05]  /*05c0*/  @P0 BRA `(.L_x_11) ;  /* 0x0000000000740947 */ /* 0x000fea0003800000 */
[----:B------:R-:W-:Y:S02]  /*05d0*/  ISETP.GE.AND P0, PT, R9, -0x18, PT ;  /* 0xffffffe80900780c */ /* 0x000fe40003f06270 */
[----:B------:R-:W-:-:S11]  /*05e0*/  LOP3.LUT R0, R0, 0x80000000, RZ, 0xc0, !PT ;  /* 0x8000000000007812 */ /* 0x000fd600078ec0ff */
[----:B------:R-:W-:Y:S05]  /*05f0*/  @!P0 BRA `(.L_x_11) ;  /* 0x0000000000688947 */ /* 0x000fea0003800000 */
[CCC-:B------:R-:W-:Y:S01]  /*0600*/  FFMA.RZ R3, R10.reuse, R8.reuse, R7.reuse ;  /* 0x000000080a037223 */ /* 0x1c0fe2000000c007 */
[CCC-:B------:R-:W-:Y:S01]  /*0610*/  FFMA.RM R6, R10.reuse, R8.reuse, R7.reuse ;  /* 0x000000080a067223 */ /* 0x1c0fe20000004007 */
[C---:B------:R-:W-:Y:S02]  /*0620*/  ISETP.NE.AND P2, PT, R9.reuse, RZ, PT ;  /* 0x000000ff0900720c */ /* 0x040fe40003f45270 */
[----:B------:R-:W-:Y:S02]  /*0630*/  ISETP.NE.AND P1, PT, R9, RZ, PT ;  /* 0x000000ff0900720c */ /* 0x000fe40003f25270 */
[----:B------:R-:W-:Y:S01]  /*0640*/  LOP3.LUT R5, R3, 0x7fffff, RZ, 0xc0, !PT ;  /* 0x007fffff03057812 */ /* 0x000fe200078ec0ff */
[----:B------:R-:W-:Y:S01]  /*0650*/  FFMA.RP R3, R10, R8, R7 ;  /* 0x000000080a037223 */ /* 0x000fe20000008007 */
[----:B------:R-:W-:Y:S02]  /*0660*/  VIADD R8, R9, 0x20 ;  /* 0x0000002009087836 */ /* 0x000fe40000000000 */
[----:B------:R-:W-:Y:S01]  /*0670*/  LOP3.LUT R5, R5, 0x800000, RZ, 0xfc, !PT ;  /* 0x0080000005057812 */ /* 0x000fe200078efcff */
[----:B------:R-:W-:Y:S01]  /*0680*/  IMAD.MOV R7, RZ, RZ, -R9 ;  /* 0x000000ffff077224 */ /* 0x000fe200078e0a09 */
[----:B------:R-:W-:-:S02]  /*0690*/  FSETP.NEU.FTZ.AND P0, PT, R3, R6, PT ;  /* 0x000000060300720b */ /* 0x000fc40003f1d000 */
[----:B------:R-:W-:Y:S02]  /*06a0*/  SHF.L.U32 R8, R5, R8, RZ ;  /* 0x0000000805087219 */ /* 0x000fe400000006ff */
[----:B------:R-:W-:Y:S02]  /*06b0*/  SEL R6, R7, RZ, P2 ;  /* 0x000000ff07067207 */ /* 0x000fe40001000000 */
[----:B------:R-:W-:Y:S02]  /*06c0*/  ISETP.NE.AND P1, PT, R8, RZ, P1 ;  /* 0x000000ff0800720c */ /* 0x000fe40000f25270 */
[----:B------:R-:W-:Y:S02]  /*06d0*/  SHF.R.U32.HI R6, RZ, R6, R5 ;  /* 0x00000006ff067219 */ /* 0x000fe40000011605 */
[----:B------:R-:W-:Y:S02]  /*06e0*/  PLOP3.LUT P0, PT, P0, P1, PT, 0xf8, 0x8f ;  /* 0x00000000008f781c */ /* 0x000fe40000703f70 */
[----:B------:R-:W-:-:S02]  /*06f0*/  SHF.R.U32.HI R8, RZ, 0x1, R6 ;  /* 0x00000001ff087819 */ /* 0x000fc40000011606 */
[----:B------:R-:W-:-:S04]  /*0700*/  SEL R3, RZ, 0x1, !P0 ;  /* 0x00000001ff037807 */ /* 0x000fc80004000000 */
[----:B------:R-:W-:-:S04]  /*0710*/  LOP3.LUT R3, R3, 0x1, R8, 0xf8, !PT ;  /* 0x0000000103037812 */ /* 0x000fc800078ef808 */
[----:B------:R-:W-:-:S05]  /*0720*/  LOP3.LUT R3, R3, R6, RZ, 0xc0, !PT ;  /* 0x0000000603037212 */ /* 0x000fca00078ec0ff */
[----:B------:R-:W-:-:S05]  /*0730*/  IMAD.IADD R3, R8, 0x1, R3 ;  /* 0x0000000108037824 */ /* 0x000fca00078e0203 */
[----:B------:R-:W-:Y:S01]  /*0740*/  LOP3.LUT R0, R3, R0, RZ, 0xfc, !PT ;  /* 0x0000000003007212 */ /* 0x000fe200078efcff */
[----:B------:R-:W-:Y:S06]  /*0750*/  BRA `(.L_x_11) ;  /* 0x0000000000107947 */ /* 0x000fec0003800000 */
.L_x_10:
[----:B------:R-:W-:-:S04]  /*0760*/  LOP3.LUT R0, R0, 0x80000000, RZ, 0xc0, !PT ;  /* 0x8000000000007812 */ /* 0x000fc800078ec0ff */
[----:B------:R-:W-:Y:S01]  /*0770*/  LOP3.LUT R0, R0, 0x7f800000, RZ, 0xfc, !PT ;  /* 0x7f80000000007812 */ /* 0x000fe200078efcff */
[----:B------:R-:W-:Y:S06]  /*0780*/  BRA `(.L_x_11) ;  /* 0x0000000000047947 */ /* 0x000fec0003800000 */
.L_x_9:
[----:B------:R-:W-:-:S07]  /*0790*/  IMAD R0, R6, 0x800000, R0 ;  /* 0x0080000006007824 */ /* 0x000fce00078e0200 */
.L_x_11:
[----:B------:R-:W-:Y:S05]  /*07a0*/  BSYNC.RECONVERGENT B2 ;  /* 0x0000000000027941 */ /* 0x000fea0003800200 */
.L_x_8:
[----:B------:R-:W-:Y:S05]  /*07b0*/  BRA `(.L_x_12) ;  /* 0x0000000000207947 */ /* 0x000fea0003800000 */
.L_x_7:
[----:B------:R-:W-:-:S04]  /*07c0*/  LOP3.LUT R0, R8, 0x80000000, R7, 0x48, !PT ;  /* 0x8000000008007812 */ /* 0x000fc800078e4807 */
[----:B------:R-:W-:Y:S01]  /*07d0*/  LOP3.LUT R0, R0, 0x7f800000, RZ, 0xfc, !PT ;  /* 0x7f80000000007812 */ /* 0x000fe200078efcff */
[----:B------:R-:W-:Y:S06]  /*07e0*/  BRA `(.L_x_12) ;  /* 0x0000000000147947 */ /* 0x000fec0003800000 */
.L_x_6:
[----:B------:R-:W-:Y:S01]  /*07f0*/  LOP3.LUT R0, R8, 0x80000000, R7, 0x48, !PT ;  /* 0x8000000008007812 */ /* 0x000fe200078e4807 */
[----:B------:R-:W-:Y:S06]  /*0800*/  BRA `(.L_x_12) ;  /* 0x00000000000c7947 */ /* 0x000fec0003800000 */
.L_x_5:
[----:B------:R-:W0:Y:S01]  /*0810*/  MUFU.RSQ R0, -QNAN ;  /* 0xffc0000000007908 */ /* 0x000e220000001400 */
[----:B------:R-:W-:Y:S05]  /*0820*/  BRA `(.L_x_12) ;  /* 0x0000000000047947 */ /* 0x000fea0003800000 */
.L_x_4:
[----:B------:R-:W-:-:S07]  /*0830*/  FADD.FTZ R0, R0, R3 ;  /* 0x0000000300007221 */ /* 0x000fce0000010000 */
.L_x_12:
[----:B------:R-:W-:Y:S05]  /*0840*/  BSYNC.RECONVERGENT B1 ;  /* 0x0000000000017941 */ /* 0x000fea0003800200 */
.L_x_2:
[----:B------:R-:W-:-:S04]  /*0850*/  IMAD.MOV.U32 R5, RZ, RZ, 0x0 ;  /* 0x00000000ff057424 */ /* 0x000fc800078e00ff */
[----:B0-----:R-:W-:Y:S05]  /*0860*/  RET.REL.NODEC R4 `(_Z25ConvertFloatDataToIntDataPsPff) ;  /* 0xfffffff404e47950 */ /* 0x001fea0003c3ffff */
.L_x_13:
[----:B------:R-:W-:-:S00]  /*0870*/  BRA `(.L_x_13) ;  /* 0xfffffffc00fc7947 */ /* 0x000fc0000383ffff */
[----:B------:R-:W-:-:S00]  /*0880*/  NOP ;  /* 0x0000000000007918 */ /* 0x000fc00000000000 */
[----:B------:R-:W-:-:S00]  /*0890*/  NOP ;  /* 0x0000000000007918 */ /* 0x000fc00000000000 */
[----:B------:R-:W-:-:S00]  /*08a0*/  NOP ;  /* 0x0000000000007918 */ /* 0x000fc00000000000 */
[----:B------:R-:W-:-:S00]  /*08b0*/  NOP ;  /* 0x0000000000007918 */ /* 0x000fc00000000000 */
[----:B------:R-:W-:-:S00]  /*08c0*/  NOP ;  /* 0x0000000000007918 */ /* 0x000fc00000000000 */
[----:B------:R-:W-:-:S00]  /*08d0*/  NOP ;  /* 0x0000000000007918 */ /* 0x000fc00000000000 */
[----:B------:R-:W-:-:S00]  /*08e0*/  NOP ;  /* 0x0000000000007918 */ /* 0x000fc00000000000 */
[----:B------:R-:W-:-:S00]  /*08f0*/  NOP ;  /* 0x0000000000007918 */ /* 0x000fc00000000000 */
.L_x_14:


//--------------------- .nv.shared.reserved.0     --------------------------
	.section	.nv.shared.reserved.0,"aw",@nobits
	.weak		__nv_reservedSMEM_offset_0_alias
	.size		__nv_reservedSMEM_offset_0_alias, 0, 64
	.other		__nv_reservedSMEM_offset_0_alias,@"STO_CUDA_RESERVED_SHARED STV_DEFAULT"
__nv_reservedSMEM_offset_0_alias:
	.zero		0
	.zero		64


//--------------------- .nv.constant0._Z25ConvertFloatDataToIntDataPsPff --------------------------
	.section	.nv.constant0._Z25ConvertFloatDataToIntDataPsPff,"a",@progbits
	.sectionflags	@""
	.align	4
.nv.constant0._Z25ConvertFloatDataToIntDataPsPff:
	.zero		916


//--------------------- SYMBOLS --------------------------

	.type		.nv.reservedSmem.offset0,@object
	.size		.nv.reservedSmem.offset0,0x4
